//
// Generated by NVIDIA NVVM Compiler
//
// Compiler Build ID: CL-36424714
// Cuda compilation tools, release 13.0, V13.0.88
// Based on NVVM 20.0.0
//

.version 9.0
.target sm_100
.address_size 64

	// .globl	_Z16arraySumOnDevicePfS_S_i

.visible .entry _Z16arraySumOnDevicePfS_S_i(
	.param .u64 .ptr .align 1 _Z16arraySumOnDevicePfS_S_i_param_0,
	.param .u64 .ptr .align 1 _Z16arraySumOnDevicePfS_S_i_param_1,
	.param .u64 .ptr .align 1 _Z16arraySumOnDevicePfS_S_i_param_2,
	.param .u32 _Z16arraySumOnDevicePfS_S_i_param_3
)
{
	.reg .pred 	%p<2>;
	.reg .b32 	%r<6>;
	.reg .b32 	%f<4>;
	.reg .b64 	%rd<11>;

	ld.param.u64 	%rd1, [_Z16arraySumOnDevicePfS_S_i_param_0];
	ld.param.u64 	%rd2, [_Z16arraySumOnDevicePfS_S_i_param_1];
	ld.param.u64 	%rd3, [_Z16arraySumOnDevicePfS_S_i_param_2];
	ld.param.u32 	%r2, [_Z16arraySumOnDevicePfS_S_i_param_3];
	mov.u32 	%r3, %ctaid.x;
	mov.u32 	%r4, %ntid.x;
	mov.u32 	%r5, %tid.x;
	mad.lo.s32 	%r1, %r3, %r4, %r5;
	setp.ge.s32 	%p1, %r1, %r2;
	@%p1 bra 	$L__BB0_2;
	cvta.to.global.u64 	%rd4, %rd1;
	cvta.to.global.u64 	%rd5, %rd2;
	cvta.to.global.u64 	%rd6, %rd3;
	mul.wide.s32 	%rd7, %r1, 4;
	add.s64 	%rd8, %rd4, %rd7;
	ld.global.f32 	%f1, [%rd8];
	add.s64 	%rd9, %rd5, %rd7;
	ld.global.f32 	%f2, [%rd9];
	add.f32 	%f3, %f1, %f2;
	add.s64 	%rd10, %rd6, %rd7;
	st.global.f32 	[%rd10], %f3;
$L__BB0_2:
	ret;

}


// ===== COMPILED SASS (sm_100) =====

	.target	sm_100

	.elftype	@"ET_EXEC"


//--------------------- .note.nv.tkinfo           --------------------------
	.section	.note.nv.tkinfo,"",@"SHT_NOTE"
	.sectionflags	@"SHF_NOTE_NV_TKINFO"
	.tkinfo
        /*0018*/ 	.word	0x00000002
        /*0030*/ 	.string	""
        /*0030*/ 	.string	"ptxas"
        /*0030*/ 	.string	"Cuda compilation tools, release 13.0, V13.0.88"
        /*0030*/ 	.string	"Build cuda_13.0.r13.0/compiler.36424714_0"
        /*0030*/ 	.string	"-arch sm_100 -m 64 "



//--------------------- .note.nv.cuinfo           --------------------------
	.section	.note.nv.cuinfo,"",@"SHT_NOTE"
	.sectionflags	@"SHF_NOTE_NV_CUINFO"
        /*0018*/ 	.short	0x0002
        /*001a*/ 	.short	0x0064
        /*001c*/ 	.short	0x0082
	.zero		2


//--------------------- .nv.info                  --------------------------
	.section	.nv.info,"",@"SHT_CUDA_INFO"
	.align	4


	//----- nvinfo : EIATTR_REGCOUNT
	.align		4
        /*0000*/ 	.byte	0x04, 0x2f
        /*0002*/ 	.short	(.L_1 - .L_0)
	.align		4
.L_0:
        /*0004*/ 	.word	index@(_Z16arraySumOnDevicePfS_S_i)
        /*0008*/ 	.word	0x0000000c


	//----- nvinfo : EIATTR_FRAME_SIZE
	.align		4
.L_1:
        /*000c*/ 	.byte	0x04, 0x11
        /*000e*/ 	.short	(.L_3 - .L_2)
	.align		4
.L_2:
        /*0010*/ 	.word	index@(_Z16arraySumOnDevicePfS_S_i)
        /*0014*/ 	.word	0x00000000


	//----- nvinfo : EIATTR_MIN_STACK_SIZE
	.align		4
.L_3:
        /*0018*/ 	.byte	0x04, 0x12
        /*001a*/ 	.short	(.L_5 - .L_4)
	.align		4
.L_4:
        /*001c*/ 	.word	index@(_Z16arraySumOnDevicePfS_S_i)
        /*0020*/ 	.word	0x00000000
.L_5:


//--------------------- .nv.compat                --------------------------
	.section	.nv.compat,"",@"SHT_CUDA_COMPAT_INFO"
	.align	4
        /*0000*/ 	.byte	0x02, 0x09, 0x00, 0x00, 0x02, 0x02, 0x01, 0x00, 0x02, 0x05, 0x05, 0x00, 0x03, 0x07, 0x01, 0x01
        /*0010*/ 	.byte	0x02, 0x03, 0x00, 0x00, 0x02, 0x06, 0x01, 0x00, 0x04, 0x0b, 0x08, 0x00, 0x09, 0x00, 0x00, 0x00
        /*0020*/ 	.byte	0x00, 0x00, 0x00, 0x00


//--------------------- .nv.info._Z16arraySumOnDevicePfS_S_i --------------------------
	.section	.nv.info._Z16arraySumOnDevicePfS_S_i,"",@"SHT_CUDA_INFO"
	.sectionflags	@""
	.align	4


	//----- nvinfo : EIATTR_CUDA_API_VERSION
	.align		4
        /*0000*/ 	.byte	0x04, 0x37
        /*0002*/ 	.short	(.L_7 - .L_6)
.L_6:
        /*0004*/ 	.word	0x00000082


	//----- nvinfo : EIATTR_KPARAM_INFO
	.align		4
.L_7:
        /*0008*/ 	.byte	0x04, 0x17
        /*000a*/ 	.short	(.L_9 - .L_8)
.L_8:
        /*000c*/ 	.word	0x00000000
        /*0010*/ 	.short	0x0003
        /*0012*/ 	.short	0x0018
        /*0014*/ 	.byte	0x00, 0xf0, 0x11, 0x00


	//----- nvinfo : EIATTR_KPARAM_INFO
	.align		4
.L_9:
        /*0018*/ 	.byte	0x04, 0x17
        /*001a*/ 	.short	(.L_11 - .L_10)
.L_10:
        /*001c*/ 	.word	0x00000000
        /*0020*/ 	.short	0x0002
        /*0022*/ 	.short	0x0010
        /*0024*/ 	.byte	0x00, 0xf5, 0x21, 0x00


	//----- nvinfo : EIATTR_KPARAM_INFO
	.align		4
.L_11:
        /*0028*/ 	.byte	0x04, 0x17
        /*002a*/ 	.short	(.L_13 - .L_12)
.L_12:
        /*002c*/ 	.word	0x00000000
        /*0030*/ 	.short	0x0001
        /*0032*/ 	.short	0x0008
        /*0034*/ 	.byte	0x00, 0xf5, 0x21, 0x00


	//----- nvinfo : EIATTR_KPARAM_INFO
	.align		4
.L_13:
        /*0038*/ 	.byte	0x04, 0x17
        /*003a*/ 	.short	(.L_15 - .L_14)
.L_14:
        /*003c*/ 	.word	0x00000000
        /*0040*/ 	.short	0x0000
        /*0042*/ 	.short	0x0000
        /*0044*/ 	.byte	0x00, 0xf5, 0x21, 0x00


	//----- nvinfo : EIATTR_SPARSE_MMA_MASK
	.align		4
.L_15:
        /*0048*/ 	.byte	0x03, 0x50
        /*004a*/ 	.short	0x0000


	//----- nvinfo : EIATTR_MAXREG_COUNT
	.align		4
        /*004c*/ 	.byte	0x03, 0x1b
        /*004e*/ 	.short	0x00ff


	//----- nvinfo : EIATTR_MERCURY_ISA_VERSION
	.align		4
        /*0050*/ 	.byte	0x03, 0x5f
        /*0052*/ 	.short	0x0101


	//----- nvinfo : EIATTR_VRC_CTA_INIT_COUNT
	.align		4
        /*0054*/ 	.byte	0x02, 0x4a
	.zero		1
	.zero		1


	//----- nvinfo : EIATTR_EXIT_INSTR_OFFSETS
	.align		4
        /*0058*/ 	.byte	0x04, 0x1c
        /*005a*/ 	.short	(.L_17 - .L_16)


	//   ....[0]....
.L_16:
        /*005c*/ 	.word	0x00000070


	//   ....[1]....
        /*0060*/ 	.word	0x00000130


	//----- nvinfo : EIATTR_CBANK_PARAM_SIZE
	.align		4
.L_17:
        /*0064*/ 	.byte	0x03, 0x19
        /*0066*/ 	.short	0x001c


	//----- nvinfo : EIATTR_PARAM_CBANK
	.align		4
        /*0068*/ 	.byte	0x04, 0x0a
        /*006a*/ 	.short	(.L_19 - .L_18)
	.align		4
.L_18:
        /*006c*/ 	.word	index@(.nv.constant0._Z16arraySumOnDevicePfS_S_i)
        /*0070*/ 	.short	0x0380
        /*0072*/ 	.short	0x001c


	//----- nvinfo : EIATTR_SW_WAR
	.align		4
.L_19:
        /*0074*/ 	.byte	0x04, 0x36
        /*0076*/ 	.short	(.L_21 - .L_20)
.L_20:
        /*0078*/ 	.word	0x00000008
.L_21:


//--------------------- .nv.callgraph             --------------------------
	.section	.nv.callgraph,"",@"SHT_CUDA_CALLGRAPH"
	.align	4
	.sectionentsize	8
	.align		4
        /*0000*/ 	.word	0x00000000
	.align		4
        /*0004*/ 	.word	0xffffffff
	.align		4
        /*0008*/ 	.word	0x00000000
	.align		4
        /*000c*/ 	.word	0xfffffffe
	.align		4
        /*0010*/ 	.word	0x00000000
	.align		4
        /*0014*/ 	.word	0xfffffffd
	.align		4
        /*0018*/ 	.word	0x00000000
	.align		4
        /*001c*/ 	.word	0xfffffffc


//--------------------- .text._Z16arraySumOnDevicePfS_S_i --------------------------
	.section	.text._Z16arraySumOnDevicePfS_S_i,"ax",@progbits
	.align	128
        .global         _Z16arraySumOnDevicePfS_S_i
        .type           _Z16arraySumOnDevicePfS_S_i,@function
        .size           _Z16arraySumOnDevicePfS_S_i,(.L_x_1 - _Z16arraySumOnDevicePfS_S_i)
        .other          _Z16arraySumOnDevicePfS_S_i,@"STO_CUDA_ENTRY STV_DEFAULT"
_Z16arraySumOnDevicePfS_S_i:
.text._Z16arraySumOnDevicePfS_S_i:
[----:B------:R-:W-:Y:S01]  /*0000*/  LDC R1, c[0x0][0x37c] ;  /* 0x0000df00ff017b82 */ /* 0x000fe20000000800 */
[----:B------:R-:W0:Y:S07]  /*0010*/  S2R R0, SR_TID.X ;  /* 0x0000000000007919 */ /* 0x000e2e0000002100 */
[----:B------:R-:W0:Y:S01]  /*0020*/  S2UR UR4, SR_CTAID.X ;  /* 0x00000000000479c3 */ /* 0x000e220000002500 */
[----:B------:R-:W1:Y:S07]  /*0030*/  LDCU UR5, c[0x0][0x398] ;  /* 0x00007300ff0577ac */ /* 0x000e6e0008000800 */
[----:B------:R-:W0:Y:S02]  /*0040*/  LDC R9, c[0x0][0x360] ;  /* 0x0000d800ff097b82 */ /* 0x000e240000000800 */
[----:B0-----:R-:W-:-:S05]  /*0050*/  IMAD R9, R9, UR4, R0 ;  /* 0x0000000409097c24 */ /* 0x001fca000f8e0200 */
[----:B-1----:R-:W-:-:S13]  /*0060*/  ISETP.GE.AND P0, PT, R9, UR5, PT ;  /* 0x0000000509007c0c */ /* 0x002fda000bf06270 */
[----:B------:R-:W-:Y:S05]  /*0070*/  @P0 EXIT ;  /* 0x000000000000094d */ /* 0x000fea0003800000 */
[----:B------:R-:W0:Y:S01]  /*0080*/  LDC.64 R2, c[0x0][0x380] ;  /* 0x0000e000ff027b82 */ /* 0x000e220000000a00 */
[----:B------:R-:W1:Y:S07]  /*0090*/  LDCU.64 UR4, c[0x0][0x358] ;  /* 0x00006b00ff0477ac */ /* 0x000e6e0008000a00 */
[----:B------:R-:W2:Y:S08]  /*00a0*/  LDC.64 R4, c[0x0][0x388] ;  /* 0x0000e200ff047b82 */ /* 0x000eb00000000a00 */
[----:B------:R-:W3:Y:S01]  /*00b0*/  LDC.64 R6, c[0x0][0x390] ;  /* 0x0000e400ff067b82 */ /* 0x000ee20000000a00 */
[----:B0-----:R-:W-:-:S06]  /*00c0*/  IMAD.WIDE R2, R9, 0x4, R2 ;  /* 0x0000000409027825 */ /* 0x001fcc00078e0202 */
[----:B-1----:R-:W4:Y:S01]  /*00d0*/  LDG.E R2, desc[UR4][R2.64] ;  /* 0x0000000402027981 */ /* 0x002f22000c1e1900 */
[----:B--2---:R-:W-:-:S06]  /*00e0*/  IMAD.WIDE R4, R9, 0x4, R4 ;  /* 0x0000000409047825 */ /* 0x004fcc00078e0204 */
[----:B------:R-:W4:Y:S01]  /*00f0*/  LDG.E R5, desc[UR4][R4.64] ;  /* 0x0000000404057981 */ /* 0x000f22000c1e1900 */
[----:B---3--:R-:W-:-:S04]  /*0100*/  IMAD.WIDE R6, R9, 0x4, R6 ;  /* 0x0000000409067825 */ /* 0x008fc800078e0206 */
[----:B----4-:R-:W-:-:S05]  /*0110*/  FADD R9, R2, R5 ;  /* 0x0000000502097221 */ /* 0x010fca0000000000 */
[----:B------:R-:W-:Y:S01]  /*0120*/  STG.E desc[UR4][R6.64], R9 ;  /* 0x0000000906007986 */ /* 0x000fe2000c101904 */
[----:B------:R-:W-:Y:S05]  /*0130*/  EXIT ;  /* 0x000000000000794d */ /* 0x000fea0003800000 */
.L_x_0:
[----:B------:R-:W-:-:S00]  /*0140*/  BRA `(.L_x_0) ;  /* 0xfffffffc00fc7947 */ /* 0x000fc0000383ffff */
[----:B------:R-:W-:-:S00]  /*0150*/  NOP ;  /* 0x0000000000007918 */ /* 0x000fc00000000000 */
        /* <DEDUP_REMOVED lines=10> */
.L_x_1:


//--------------------- .nv.shared.reserved.0     --------------------------
	.section	.nv.shared.reserved.0,"aw",@nobits
	.weak		__nv_reservedSMEM_offset_0_alias
	.size		__nv_reservedSMEM_offset_0_alias, 0, 64
	.other		__nv_reservedSMEM_offset_0_alias,@"STO_CUDA_RESERVED_SHARED STV_DEFAULT"
__nv_reservedSMEM_offset_0_alias:
	.zero		0
	.zero		64


//--------------------- .nv.constant0._Z16arraySumOnDevicePfS_S_i --------------------------
	.section	.nv.constant0._Z16arraySumOnDevicePfS_S_i,"a",@progbits
	.sectionflags	@""
	.align	4
.nv.constant0._Z16arraySumOnDevicePfS_S_i:
	.zero		924


//--------------------- SYMBOLS --------------------------

	.type		.nv.reservedSmem.offset0,@object
	.size		.nv.reservedSmem.offset0,0x4
